	.headerflags	@"EF_CUDA_TEXMODE_UNIFIED EF_CUDA_64BIT_ADDRESS EF_CUDA_ACCELERATORS EF_CUDA_SM90 EF_CUDA_VIRTUAL_SM(EF_CUDA_SM90)"
	.elftype	@"ET_EXEC"


//--------------------- .nv.info                  --------------------------
	.section	.nv.info,"",@"SHT_CUDA_INFO"
	.align	4


	//----- nvinfo : EIATTR_REGCOUNT
	.align		4
        /*0000*/ 	.byte	0x04, 0x2f
        /*0002*/ 	.short	(.L_3 - .L_2)
	.align		4
.L_2:
        /*0004*/ 	.word	index@(triton_poi_fused__native_batch_norm_legit_no_training_add_relu_11)
        /*0008*/ 	.word	0x0000001e


	//----- nvinfo : EIATTR_MIN_STACK_SIZE
	.align		4
.L_3:
        /*000c*/ 	.byte	0x04, 0x12
        /*000e*/ 	.short	(.L_5 - .L_4)
	.align		4
.L_4:
        /*0010*/ 	.word	index@(triton_poi_fused__native_batch_norm_legit_no_training_add_relu_11)
        /*0014*/ 	.word	0x00000000


	//----- nvinfo : EIATTR_FRAME_SIZE
	.align		4
.L_5:
        /*0018*/ 	.byte	0x04, 0x11
        /*001a*/ 	.short	(.L_7 - .L_6)
	.align		4
.L_6:
        /*001c*/ 	.word	index@(triton_poi_fused__native_batch_norm_legit_no_training_add_relu_11)
        /*0020*/ 	.word	0x00000000


	//----- nvinfo : EIATTR_MIN_STACK_SIZE
	.align		4
.L_7:
        /*0024*/ 	.byte	0x04, 0x12
        /*0026*/ 	.short	(.L_9 - .L_8)
	.align		4
.L_8:
        /*0028*/ 	.word	index@(triton_poi_fused__native_batch_norm_legit_no_training_add_relu_11)
        /*002c*/ 	.word	0x00000000
.L_9:


//--------------------- .nv.info.triton_poi_fused__native_batch_norm_legit_no_training_add_relu_11 --------------------------
	.section	.nv.info.triton_poi_fused__native_batch_norm_legit_no_training_add_relu_11,"",@"SHT_CUDA_INFO"
	.sectionflags	@""
	.align	4


	//----- nvinfo : EIATTR_CUDA_API_VERSION
	.align		4
        /*0000*/ 	.byte	0x04, 0x37
        /*0002*/ 	.short	(.L_11 - .L_10)
.L_10:
        /*0004*/ 	.word	0x0000007c


	//----- nvinfo : EIATTR_KPARAM_INFO
	.align		4
.L_11:
        /*0008*/ 	.byte	0x04, 0x17
        /*000a*/ 	.short	(.L_13 - .L_12)
.L_12:
        /*000c*/ 	.word	0x00000000
        /*0010*/ 	.short	0x000b
        /*0012*/ 	.short	0x0058
        /*0014*/ 	.byte	0x00, 0xf0, 0x11, 0x00


	//----- nvinfo : EIATTR_KPARAM_INFO
	.align		4
.L_13:
        /*0018*/ 	.byte	0x04, 0x17
        /*001a*/ 	.short	(.L_15 - .L_14)
.L_14:
        /*001c*/ 	.word	0x00000000
        /*0020*/ 	.short	0x000a
        /*0022*/ 	.short	0x0050
        /*0024*/ 	.byte	0x00, 0xf4, 0x21, 0x00


	//----- nvinfo : EIATTR_KPARAM_INFO
	.align		4
.L_15:
        /*0028*/ 	.byte	0x04, 0x17
        /*002a*/ 	.short	(.L_17 - .L_16)
.L_16:
        /*002c*/ 	.word	0x00000000
        /*0030*/ 	.short	0x0009
        /*0032*/ 	.short	0x0048
        /*0034*/ 	.byte	0x00, 0xf4, 0x21, 0x00


	//----- nvinfo : EIATTR_KPARAM_INFO
	.align		4
.L_17:
        /*0038*/ 	.byte	0x04, 0x17
        /*003a*/ 	.short	(.L_19 - .L_18)
.L_18:
        /*003c*/ 	.word	0x00000000
        /*0040*/ 	.short	0x0008
        /*0042*/ 	.short	0x0040
        /*0044*/ 	.byte	0x00, 0xf4, 0x21, 0x00


	//----- nvinfo : EIATTR_KPARAM_INFO
	.align		4
.L_19:
        /*0048*/ 	.byte	0x04, 0x17
        /*004a*/ 	.short	(.L_21 - .L_20)
.L_20:
        /*004c*/ 	.word	0x00000000
        /*0050*/ 	.short	0x0007
        /*0052*/ 	.short	0x0038
        /*0054*/ 	.byte	0x00, 0xf4, 0x21, 0x00


	//----- nvinfo : EIATTR_KPARAM_INFO
	.align		4
.L_21:
        /*0058*/ 	.byte	0x04, 0x17
        /*005a*/ 	.short	(.L_23 - .L_22)
.L_22:
        /*005c*/ 	.word	0x00000000
        /*0060*/ 	.short	0x0006
        /*0062*/ 	.short	0x0030
        /*0064*/ 	.byte	0x00, 0xf4, 0x21, 0x00


	//----- nvinfo : EIATTR_KPARAM_INFO
	.align		4
.L_23:
        /*0068*/ 	.byte	0x04, 0x17
        /*006a*/ 	.short	(.L_25 - .L_24)
.L_24:
        /*006c*/ 	.word	0x00000000
        /*0070*/ 	.short	0x0005
        /*0072*/ 	.short	0x0028
        /*0074*/ 	.byte	0x00, 0xf4, 0x21, 0x00


	//----- nvinfo : EIATTR_KPARAM_INFO
	.align		4
.L_25:
        /*0078*/ 	.byte	0x04, 0x17
        /*007a*/ 	.short	(.L_27 - .L_26)
.L_26:
        /*007c*/ 	.word	0x00000000
        /*0080*/ 	.short	0x0004
        /*0082*/ 	.short	0x0020
        /*0084*/ 	.byte	0x00, 0xf4, 0x21, 0x00


	//----- nvinfo : EIATTR_KPARAM_INFO
	.align		4
.L_27:
        /*0088*/ 	.byte	0x04, 0x17
        /*008a*/ 	.short	(.L_29 - .L_28)
.L_28:
        /*008c*/ 	.word	0x00000000
        /*0090*/ 	.short	0x0003
        /*0092*/ 	.short	0x0018
        /*0094*/ 	.byte	0x00, 0xf4, 0x21, 0x00


	//----- nvinfo : EIATTR_KPARAM_INFO
	.align		4
.L_29:
        /*0098*/ 	.byte	0x04, 0x17
        /*009a*/ 	.short	(.L_31 - .L_30)
.L_30:
        /*009c*/ 	.word	0x00000000
        /*00a0*/ 	.short	0x0002
        /*00a2*/ 	.short	0x0010
        /*00a4*/ 	.byte	0x00, 0xf4, 0x21, 0x00


	//----- nvinfo : EIATTR_KPARAM_INFO
	.align		4
.L_31:
        /*00a8*/ 	.byte	0x04, 0x17
        /*00aa*/ 	.short	(.L_33 - .L_32)
.L_32:
        /*00ac*/ 	.word	0x00000000
        /*00b0*/ 	.short	0x0001
        /*00b2*/ 	.short	0x0008
        /*00b4*/ 	.byte	0x00, 0xf4, 0x21, 0x00


	//----- nvinfo : EIATTR_KPARAM_INFO
	.align		4
.L_33:
        /*00b8*/ 	.byte	0x04, 0x17
        /*00ba*/ 	.short	(.L_35 - .L_34)
.L_34:
        /*00bc*/ 	.word	0x00000000
        /*00c0*/ 	.short	0x0000
        /*00c2*/ 	.short	0x0000
        /*00c4*/ 	.byte	0x00, 0xf4, 0x21, 0x00


	//----- nvinfo : EIATTR_SPARSE_MMA_MASK
	.align		4
.L_35:
        /*00c8*/ 	.byte	0x03, 0x50
        /*00ca*/ 	.short	0x0000


	//----- nvinfo : EIATTR_MAXREG_COUNT
	.align		4
        /*00cc*/ 	.byte	0x03, 0x1b
        /*00ce*/ 	.short	0x00ff


	//----- nvinfo : EIATTR_EXIT_INSTR_OFFSETS
	.align		4
        /*00d0*/ 	.byte	0x04, 0x1c
        /*00d2*/ 	.short	(.L_37 - .L_36)


	//   ....[0]....
.L_36:
        /*00d4*/ 	.word	0x00000690


	//----- nvinfo : EIATTR_REQNTID
	.align		4
.L_37:
        /*00d8*/ 	.byte	0x04, 0x10
        /*00da*/ 	.short	(.L_39 - .L_38)
.L_38:
        /*00dc*/ 	.word	0x00000080
        /*00e0*/ 	.word	0x00000001
        /*00e4*/ 	.word	0x00000001


	//----- nvinfo : EIATTR_CBANK_PARAM_SIZE
	.align		4
.L_39:
        /*00e8*/ 	.byte	0x03, 0x19
        /*00ea*/ 	.short	0x005c


	//----- nvinfo : EIATTR_PARAM_CBANK
	.align		4
        /*00ec*/ 	.byte	0x04, 0x0a
        /*00ee*/ 	.short	(.L_41 - .L_40)
	.align		4
.L_40:
        /*00f0*/ 	.word	index@(.nv.constant0.triton_poi_fused__native_batch_norm_legit_no_training_add_relu_11)
        /*00f4*/ 	.short	0x0210
        /*00f6*/ 	.short	0x005c


	//----- nvinfo : EIATTR_SW_WAR
	.align		4
.L_41:
        /*00f8*/ 	.byte	0x04, 0x36
        /*00fa*/ 	.short	(.L_43 - .L_42)
.L_42:
        /*00fc*/ 	.word	0x00000008
.L_43:


//--------------------- .nv.callgraph             --------------------------
	.section	.nv.callgraph,"",@"SHT_CUDA_CALLGRAPH"
	.align	4
	.sectionentsize	8
	.align		4
        /*0000*/ 	.word	0x00000000
	.align		4
        /*0004*/ 	.word	0xffffffff
	.align		4
        /*0008*/ 	.word	0x00000000
	.align		4
        /*000c*/ 	.word	0xfffffffe
	.align		4
        /*0010*/ 	.word	0x00000000
	.align		4
        /*0014*/ 	.word	0xfffffffd
	.align		4
        /*0018*/ 	.word	0x00000000
	.align		4
        /*001c*/ 	.word	0xfffffffc


//--------------------- .nv.constant4             --------------------------
	.section	.nv.constant4,"a",@progbits
	.align	8
	.align		8
.nv.constant4:
        /*0000*/ 	.dword	_$_str
	.align		8
        /*0008*/ 	.dword	_$_str_$_2


//--------------------- .text.triton_poi_fused__native_batch_norm_legit_no_training_add_relu_11 --------------------------
	.section	.text.triton_poi_fused__native_batch_norm_legit_no_training_add_relu_11,"ax",@progbits
	.align	128
        .global         triton_poi_fused__native_batch_norm_legit_no_training_add_relu_11
        .type           triton_poi_fused__native_batch_norm_legit_no_training_add_relu_11,@function
        .size           triton_poi_fused__native_batch_norm_legit_no_training_add_relu_11,(.L_x_1 - triton_poi_fused__native_batch_norm_legit_no_training_add_relu_11)
        .other          triton_poi_fused__native_batch_norm_legit_no_training_add_relu_11,@"STO_CUDA_ENTRY STV_DEFAULT"
triton_poi_fused__native_batch_norm_legit_no_training_add_relu_11:
.text.triton_poi_fused__native_batch_norm_legit_no_training_add_relu_11:
[----:B------:R-:W-:Y:S01]  /*0000*/  LDC R1, c[0x0][0x28] ;  /* 0x00000a00ff017b82 */ /* 0x000fe20000000800 */
[----:B------:R-:W1:Y:S07]  /*0010*/  S2R R0, SR_TID.X ;  /* 0x0000000000007919 */ /* 0x000e6e0000002100 */
[----:B------:R-:W2:Y:S01]  /*0020*/  LDC.64 R6, c[0x0][0x250] ;  /* 0x00009400ff067b82 */ /* 0x000ea20000000a00 */
[----:B------:R-:W-:Y:S01]  /*0030*/  ULDC.64 UR4, c[0x0][0x208] ;  /* 0x0000820000047ab9 */ /* 0x000fe20000000a00 */
[----:B------:R-:W3:Y:S06]  /*0040*/  S2R R5, SR_CTAID.X ;  /* 0x0000000000057919 */ /* 0x000eec0000002500 */
[----:B------:R-:W4:Y:S08]  /*0050*/  LDC.64 R26, c[0x0][0x218] ;  /* 0x00008600ff1a7b82 */ /* 0x000f300000000a00 */
[----:B------:R-:W5:Y:S08]  /*0060*/  LDC.64 R24, c[0x0][0x220] ;  /* 0x00008800ff187b82 */ /* 0x000f700000000a00 */
[----:B------:R-:W2:Y:S01]  /*0070*/  LDC.64 R10, c[0x0][0x240] ;  /* 0x00009000ff0a7b82 */ /* 0x000ea20000000a00 */
[----:B-1----:R-:W-:-:S07]  /*0080*/  SHF.L.U32 R0, R0, 0x2, RZ ;  /* 0x0000000200007819 */ /* 0x002fce00000006ff */
[----:B------:R-:W1:Y:S01]  /*0090*/  LDC.64 R8, c[0x0][0x248] ;  /* 0x00009200ff087b82 */ /* 0x000e620000000a00 */
[----:B---3--:R-:W-:Y:S02]  /*00a0*/  SHF.R.S32.HI R3, RZ, 0x16, R5 ;  /* 0x00000016ff037819 */ /* 0x008fe40000011405 */
[----:B------:R-:W-:Y:S02]  /*00b0*/  LOP3.LUT R0, R0, 0x1fc, RZ, 0xc0, !PT ;  /* 0x000001fc00007812 */ /* 0x000fe400078ec0ff */
[----:B------:R-:W-:-:S03]  /*00c0*/  SGXT R3, R3, 0x1 ;  /* 0x000000010303781a */ /* 0x000fc60000000200 */
[----:B------:R-:W3:Y:S01]  /*00d0*/  LDC.64 R12, c[0x0][0x230] ;  /* 0x00008c00ff0c7b82 */ /* 0x000ee20000000a00 */
[----:B------:R-:W-:-:S04]  /*00e0*/  LEA R18, R5, R0, 0x9 ;  /* 0x0000000005127211 */ /* 0x000fc800078e48ff */
[----:B------:R-:W-:-:S03]  /*00f0*/  LEA.HI R3, R3, R18, RZ, 0x4 ;  /* 0x0000001203037211 */ /* 0x000fc600078f20ff */
[----:B------:R-:W1:Y:S01]  /*0100*/  LDC.64 R4, c[0x0][0x228] ;  /* 0x00008a00ff047b82 */ /* 0x000e620000000a00 */
[--C-:B------:R-:W-:Y:S02]  /*0110*/  SHF.R.S32.HI R23, RZ, 0x4, R3.reuse ;  /* 0x00000004ff177819 */ /* 0x100fe40000011403 */
[----:B------:R-:W-:-:S04]  /*0120*/  SHF.R.S32.HI R0, RZ, 0x1f, R3 ;  /* 0x0000001fff007819 */ /* 0x000fc80000011403 */
[----:B------:R-:W-:Y:S01]  /*0130*/  LEA.HI R0, R0, R23, RZ, 0xa ;  /* 0x0000001700007211 */ /* 0x000fe200078f50ff */
[----:B------:R-:W3:Y:S03]  /*0140*/  LDC.64 R16, c[0x0][0x238] ;  /* 0x00008e00ff107b82 */ /* 0x000ee60000000a00 */
[----:B------:R-:W-:-:S04]  /*0150*/  LOP3.LUT R0, R0, 0xfffffc00, RZ, 0xc0, !PT ;  /* 0xfffffc0000007812 */ /* 0x000fc800078ec0ff */
[----:B------:R-:W-:Y:S01]  /*0160*/  IADD3 R23, R23, -R0, RZ ;  /* 0x8000000017177210 */ /* 0x000fe20007ffe0ff */
[----:B------:R-:W3:Y:S04]  /*0170*/  LDC.64 R14, c[0x0][0x258] ;  /* 0x00009600ff0e7b82 */ /* 0x000ee80000000a00 */
[----:B01----:R-:W-:-:S04]  /*0180*/  IMAD.WIDE R4, R23, 0x4, R4 ;  /* 0x0000000417047825 */ /* 0x003fc800078e0204 */
[----:B------:R-:W0:Y:S01]  /*0190*/  LDC.64 R2, c[0x0][0x260] ;  /* 0x00009800ff027b82 */ /* 0x000e220000000a00 */
[----:B------:R4:W3:Y:S01]  /*01a0*/  LDG.E.EL R19, desc[UR4][R4.64] ;  /* 0x0000000404137981 */ /* 0x0008e2000c2e1900 */
[----:B--2---:R-:W-:-:S05]  /*01b0*/  IMAD.WIDE R6, R23, 0x4, R6 ;  /* 0x0000000417067825 */ /* 0x004fca00078e0206 */
[----:B------:R-:W2:Y:S01]  /*01c0*/  LDG.E.EL R21, desc[UR4][R6.64] ;  /* 0x0000000406157981 */ /* 0x000ea2000c2e1900 */
[----:B-----5:R-:W-:-:S04]  /*01d0*/  IMAD.WIDE R24, R23, 0x4, R24 ;  /* 0x0000000417187825 */ /* 0x020fc800078e0218 */
[C---:B----4-:R-:W-:Y:S01]  /*01e0*/  IMAD.WIDE R4, R18.reuse, 0x4, R26 ;  /* 0x0000000412047825 */ /* 0x050fe200078e021a */
[----:B------:R-:W4:Y:S05]  /*01f0*/  LDG.E.EL R0, desc[UR4][R24.64] ;  /* 0x0000000418007981 */ /* 0x000f2a000c2e1900 */
[----:B------:R-:W4:Y:S01]  /*0200*/  LDG.E.128 R4, desc[UR4][R4.64] ;  /* 0x0000000404047981 */ /* 0x000f22000c1e1d00 */
[----:B------:R-:W-:-:S04]  /*0210*/  IMAD.WIDE R10, R18, 0x4, R10 ;  /* 0x00000004120a7825 */ /* 0x000fc800078e020a */
[C---:B------:R-:W-:Y:S02]  /*0220*/  IMAD.WIDE R26, R23.reuse, 0x4, R8 ;  /* 0x00000004171a7825 */ /* 0x040fe400078e0208 */
[----:B------:R-:W5:Y:S02]  /*0230*/  LDG.E.128 R8, desc[UR4][R10.64] ;  /* 0x000000040a087981 */ /* 0x000f64000c1e1d00 */
[C---:B---3--:R-:W-:Y:S02]  /*0240*/  IMAD.WIDE R12, R23.reuse, 0x4, R12 ;  /* 0x00000004170c7825 */ /* 0x048fe400078e020c */
[----:B------:R-:W5:Y:S02]  /*0250*/  LDG.E.EL R20, desc[UR4][R26.64] ;  /* 0x000000041a147981 */ /* 0x000f64000c2e1900 */
[C---:B------:R-:W-:Y:S02]  /*0260*/  IMAD.WIDE R16, R23.reuse, 0x4, R16 ;  /* 0x0000000417107825 */ /* 0x040fe400078e0210 */
[----:B------:R-:W3:Y:S02]  /*0270*/  LDG.E.EL R12, desc[UR4][R12.64] ;  /* 0x000000040c0c7981 */ /* 0x000ee4000c2e1900 */
[----:B------:R-:W-:-:S02]  /*0280*/  IMAD.WIDE R14, R23, 0x4, R14 ;  /* 0x00000004170e7825 */ /* 0x000fc400078e020e */
[----:B------:R1:W3:Y:S02]  /*0290*/  LDG.E.EL R17, desc[UR4][R16.64] ;  /* 0x0000000410117981 */ /* 0x0002e4000c2e1900 */
[----:B0-----:R-:W-:Y:S02]  /*02a0*/  IMAD.WIDE R2, R23, 0x4, R2 ;  /* 0x0000000417027825 */ /* 0x001fe400078e0202 */
[----:B------:R-:W3:Y:S04]  /*02b0*/  LDG.E.EL R14, desc[UR4][R14.64] ;  /* 0x000000040e0e7981 */ /* 0x000ee8000c2e1900 */
[----:B------:R4:W3:Y:S01]  /*02c0*/  LDG.E.EL R3, desc[UR4][R2.64] ;  /* 0x0000000402037981 */ /* 0x0008e2000c2e1900 */
[----:B-1----:R-:W-:Y:S01]  /*02d0*/  HFMA2.MMA R16, -RZ, RZ, 1.625, 0 ;  /* 0x3e800000ff107435 */ /* 0x002fe200000001ff */
[----:B------:R-:W-:-:S04]  /*02e0*/  FADD R19, R19, 9.9999997473787516356e-06 ;  /* 0x3727c5ac13137421 */ /* 0x000fc80000000000 */
[----:B------:R-:W0:Y:S01]  /*02f0*/  MUFU.SQRT R22, R19 ;  /* 0x0000001300167308 */ /* 0x000e220000002000 */
[----:B--2---:R-:W-:-:S07]  /*0300*/  FADD R21, R21, 9.9999997473787516356e-06 ;  /* 0x3727c5ac15157421 */ /* 0x004fce0000000000 */
[----:B------:R-:W1:Y:S01]  /*0310*/  MUFU.SQRT R23, R21 ;  /* 0x0000001500177308 */ /* 0x000e620000002000 */
[C---:B0-----:R-:W-:Y:S02]  /*0320*/  FSETP.GT.AND P0, PT, R22.reuse, 8.50705917302346158658e+37, PT ;  /* 0x7e8000001600780b */ /* 0x041fe40003f04000 */
[----:B------:R-:W-:Y:S02]  /*0330*/  FSETP.GEU.AND P2, PT, R22, 1.175494350822287508e-38, PT ;  /* 0x008000001600780b */ /* 0x000fe40003f4e000 */
[C---:B-1----:R-:W-:Y:S02]  /*0340*/  FSETP.GT.AND P1, PT, R23.reuse, 8.50705917302346158658e+37, PT ;  /* 0x7e8000001700780b */ /* 0x042fe40003f24000 */
[----:B------:R-:W-:-:S07]  /*0350*/  FSETP.GEU.AND P3, PT, R23, 1.175494350822287508e-38, PT ;  /* 0x008000001700780b */ /* 0x000fce0003f6e000 */
[----:B------:R-:W-:-:S04]  /*0360*/  @P0 FMUL R22, R22, 0.25 ;  /* 0x3e80000016160820 */ /* 0x000fc80000400000 */
[----:B------:R-:W-:Y:S01]  /*0370*/  @!P2 FMUL R22, R22, 16777216 ;  /* 0x4b8000001616a820 */ /* 0x000fe20000400000 */
[----:B------:R-:W-:-:S05]  /*0380*/  @P1 FMUL R23, R23, 0.25 ;  /* 0x3e80000017171820 */ /* 0x000fca0000400000 */
[----:B------:R-:W0:Y:S01]  /*0390*/  MUFU.RCP R22, R22 ;  /* 0x0000001600167308 */ /* 0x000e220000001000 */
[----:B------:R-:W-:Y:S01]  /*03a0*/  @!P3 FMUL R23, R23, 16777216 ;  /* 0x4b8000001717b820 */ /* 0x000fe20000400000 */
[----:B------:R-:W-:-:S06]  /*03b0*/  FSEL R13, R16, 1, P0 ;  /* 0x3f800000100d7808 */ /* 0x000fcc0000000000 */
[----:B------:R-:W1:Y:S01]  /*03c0*/  MUFU.RCP R23, R23 ;  /* 0x0000001700177308 */ /* 0x000e620000001000 */
[----:B------:R-:W-:Y:S01]  /*03d0*/  @!P2 FMUL R13, R13, 16777216 ;  /* 0x4b8000000d0da820 */ /* 0x000fe20000400000 */
[--C-:B----4-:R-:W-:Y:S01]  /*03e0*/  FADD R2, R4, -R0.reuse ;  /* 0x8000000004027221 */ /* 0x110fe20000000000 */
[----:B------:R-:W-:Y:S01]  /*03f0*/  FSEL R16, R16, 1, P1 ;  /* 0x3f80000010107808 */ /* 0x000fe20000800000 */
[--C-:B------:R-:W-:Y:S01]  /*0400*/  FADD R4, R5, -R0.reuse ;  /* 0x8000000005047221 */ /* 0x100fe20000000000 */
[----:B0-----:R-:W-:Y:S01]  /*0410*/  FMUL R13, R22, R13 ;  /* 0x0000000d160d7220 */ /* 0x001fe20000400000 */
[--C-:B------:R-:W-:Y:S01]  /*0420*/  FADD R6, R6, -R0.reuse ;  /* 0x8000000006067221 */ /* 0x100fe20000000000 */
[----:B------:R-:W-:Y:S01]  /*0430*/  FADD R22, R7, -R0 ;  /* 0x8000000007167221 */ /* 0x000fe20000000000 */
[----:B------:R-:W-:Y:S01]  /*0440*/  @!P3 FMUL R16, R16, 16777216 ;  /* 0x4b8000001010b820 */ /* 0x000fe20000400000 */
[----:B------:R-:W-:Y:S02]  /*0450*/  FMUL R0, R13, R4 ;  /* 0x000000040d007220 */ /* 0x000fe40000400000 */
[----:B------:R-:W0:Y:S01]  /*0460*/  LDC.64 R4, c[0x0][0x210] ;  /* 0x00008400ff047b82 */ /* 0x000e220000000a00 */
[--C-:B-----5:R-:W-:Y:S01]  /*0470*/  FADD R8, R8, -R20.reuse ;  /* 0x8000001408087221 */ /* 0x120fe20000000000 */
[----:B-1----:R-:W-:Y:S01]  /*0480*/  FMUL R23, R23, R16 ;  /* 0x0000001017177220 */ /* 0x002fe20000400000 */
[--C-:B------:R-:W-:Y:S01]  /*0490*/  FADD R16, R9, -R20.reuse ;  /* 0x8000001409107221 */ /* 0x100fe20000000000 */
[--C-:B------:R-:W-:Y:S01]  /*04a0*/  FADD R10, R10, -R20.reuse ;  /* 0x800000140a0a7221 */ /* 0x100fe20000000000 */
[----:B------:R-:W-:Y:S01]  /*04b0*/  FADD R20, R11, -R20 ;  /* 0x800000140b147221 */ /* 0x000fe20000000000 */
[C---:B------:R-:W-:Y:S01]  /*04c0*/  FMUL R2, R13.reuse, R2 ;  /* 0x000000020d027220 */ /* 0x040fe20000400000 */
[C---:B------:R-:W-:Y:S01]  /*04d0*/  FMUL R22, R13.reuse, R22 ;  /* 0x000000160d167220 */ /* 0x040fe20000400000 */
[----:B------:R-:W-:Y:S01]  /*04e0*/  FMUL R6, R13, R6 ;  /* 0x000000060d067220 */ /* 0x000fe20000400000 */
[C---:B------:R-:W-:Y:S01]  /*04f0*/  FMUL R8, R23.reuse, R8 ;  /* 0x0000000817087220 */ /* 0x040fe20000400000 */
[C---:B------:R-:W-:Y:S01]  /*0500*/  FMUL R16, R23.reuse, R16 ;  /* 0x0000001017107220 */ /* 0x040fe20000400000 */
[C---:B------:R-:W-:Y:S01]  /*0510*/  FMUL R10, R23.reuse, R10 ;  /* 0x0000000a170a7220 */ /* 0x040fe20000400000 */
[----:B------:R-:W-:Y:S01]  /*0520*/  FMUL R20, R23, R20 ;  /* 0x0000001417147220 */ /* 0x000fe20000400000 */
[C-C-:B---3--:R-:W-:Y:S01]  /*0530*/  FFMA R7, R12.reuse, R2, R17.reuse ;  /* 0x000000020c077223 */ /* 0x148fe20000000011 */
[C-C-:B------:R-:W-:Y:S01]  /*0540*/  FFMA R9, R12.reuse, R0, R17.reuse ;  /* 0x000000000c097223 */ /* 0x140fe20000000011 */
[----:B------:R-:W-:Y:S01]  /*0550*/  FFMA R11, R12, R22, R17 ;  /* 0x000000160c0b7223 */ /* 0x000fe20000000011 */
[----:B------:R-:W-:Y:S01]  /*0560*/  FFMA R20, R14, R20, R3 ;  /* 0x000000140e147223 */ /* 0x000fe20000000003 */
[----:B------:R-:W-:Y:S01]  /*0570*/  FFMA R17, R12, R6, R17 ;  /* 0x000000060c117223 */ /* 0x000fe20000000011 */
[C-C-:B------:R-:W-:Y:S01]  /*0580*/  FFMA R8, R14.reuse, R8, R3.reuse ;  /* 0x000000080e087223 */ /* 0x140fe20000000003 */
[C-C-:B------:R-:W-:Y:S01]  /*0590*/  FFMA R16, R14.reuse, R16, R3.reuse ;  /* 0x000000100e107223 */ /* 0x140fe20000000003 */
[----:B------:R-:W-:Y:S01]  /*05a0*/  FFMA R10, R14, R10, R3 ;  /* 0x0000000a0e0a7223 */ /* 0x000fe20000000003 */
[----:B------:R-:W-:Y:S01]  /*05b0*/  FSETP.GEU.AND P3, PT, R11, -R20, PT ;  /* 0x800000140b00720b */ /* 0x000fe20003f6e000 */
[----:B------:R-:W-:Y:S01]  /*05c0*/  FADD R11, R20, R11 ;  /* 0x0000000b140b7221 */ /* 0x000fe20000000000 */
[----:B------:R-:W-:Y:S01]  /*05d0*/  FSETP.GEU.AND P0, PT, R7, -R8, PT ;  /* 0x800000080700720b */ /* 0x000fe20003f0e000 */
[----:B------:R-:W-:Y:S01]  /*05e0*/  FADD R7, R8, R7 ;  /* 0x0000000708077221 */ /* 0x000fe20000000000 */
[----:B------:R-:W-:Y:S01]  /*05f0*/  FSETP.GEU.AND P1, PT, R9, -R16, PT ;  /* 0x800000100900720b */ /* 0x000fe20003f2e000 */
[----:B------:R-:W-:Y:S01]  /*0600*/  FADD R9, R16, R9 ;  /* 0x0000000910097221 */ /* 0x000fe20000000000 */
[----:B------:R-:W-:Y:S01]  /*0610*/  FSETP.GEU.AND P2, PT, R17, -R10, PT ;  /* 0x8000000a1100720b */ /* 0x000fe20003f4e000 */
[----:B------:R-:W-:Y:S01]  /*0620*/  FADD R10, R10, R17 ;  /* 0x000000110a0a7221 */ /* 0x000fe20000000000 */
[----:B0-----:R-:W-:Y:S01]  /*0630*/  IMAD.WIDE R4, R18, 0x4, R4 ;  /* 0x0000000412047825 */ /* 0x001fe200078e0204 */
[----:B------:R-:W-:-:S02]  /*0640*/  FSEL R11, R11, RZ, P3 ;  /* 0x000000ff0b0b7208 */ /* 0x000fc40001800000 */
[----:B------:R-:W-:Y:S02]  /*0650*/  FSEL R8, R7, RZ, P0 ;  /* 0x000000ff07087208 */ /* 0x000fe40000000000 */
[----:B------:R-:W-:Y:S02]  /*0660*/  FSEL R9, R9, RZ, P1 ;  /* 0x000000ff09097208 */ /* 0x000fe40000800000 */
[----:B------:R-:W-:-:S05]  /*0670*/  FSEL R10, R10, RZ, P2 ;  /* 0x000000ff0a0a7208 */ /* 0x000fca0001000000 */
[----:B------:R-:W-:Y:S01]  /*0680*/  STG.E.128 desc[UR4][R4.64], R8 ;  /* 0x0000000804007986 */ /* 0x000fe2000c101d04 */
[----:B------:R-:W-:Y:S05]  /*0690*/  EXIT ;  /* 0x000000000000794d */ /* 0x000fea0003800000 */
.L_x_0:
[----:B------:R-:W-:-:S00]  /*06a0*/  BRA `(.L_x_0) ;  /* 0xfffffffc00fc7947 */ /* 0x000fc0000383ffff */
[----:B------:R-:W-:-:S00]  /*06b0*/  NOP ;  /* 0x0000000000007918 */ /* 0x000fc00000000000 */
        /* <DEDUP_REMOVED lines=12> */
.L_x_1:


//--------------------- .nv.global.init           --------------------------
	.section	.nv.global.init,"aw",@progbits
.nv.global.init:
	.type		_$_str,@object
	.size		_$_str,(_$_str_$_2 - _$_str)
_$_str:
        /*0000*/ 	.byte	0x5f, 0x5f, 0x43, 0x55, 0x44, 0x41, 0x5f, 0x46, 0x54, 0x5a, 0x00
	.type		_$_str_$_2,@object
	.size		_$_str_$_2,(.L_1 - _$_str_$_2)
_$_str_$_2:
        /*000b*/ 	.byte	0x5f, 0x5f, 0x43, 0x55, 0x44, 0x41, 0x5f, 0x50, 0x52, 0x45, 0x43, 0x5f, 0x53, 0x51, 0x52, 0x54
        /*001b*/ 	.byte	0x00
.L_1:


//--------------------- .nv.constant0.triton_poi_fused__native_batch_norm_legit_no_training_add_relu_11 --------------------------
	.section	.nv.constant0.triton_poi_fused__native_batch_norm_legit_no_training_add_relu_11,"a",@progbits
	.sectionflags	@""
	.align	4
.nv.constant0.triton_poi_fused__native_batch_norm_legit_no_training_add_relu_11:
	.zero		620
